//
// Generated by NVIDIA NVVM Compiler
//
// Compiler Build ID: CL-36424714
// Cuda compilation tools, release 13.0, V13.0.88
// Based on NVVM 20.0.0
//

.version 9.0
.target sm_100
.address_size 64

	// .globl	_Z14calculateBoardPiS_iii

.visible .entry _Z14calculateBoardPiS_iii(
	.param .u64 .ptr .align 1 _Z14calculateBoardPiS_iii_param_0,
	.param .u64 .ptr .align 1 _Z14calculateBoardPiS_iii_param_1,
	.param .u32 _Z14calculateBoardPiS_iii_param_2,
	.param .u32 _Z14calculateBoardPiS_iii_param_3,
	.param .u32 _Z14calculateBoardPiS_iii_param_4
)
{
	.reg .pred 	%p<36>;
	.reg .b32 	%r<99>;
	.reg .b64 	%rd<33>;

	ld.param.u64 	%rd4, [_Z14calculateBoardPiS_iii_param_0];
	ld.param.u64 	%rd5, [_Z14calculateBoardPiS_iii_param_1];
	ld.param.u32 	%r40, [_Z14calculateBoardPiS_iii_param_2];
	ld.param.u32 	%r38, [_Z14calculateBoardPiS_iii_param_3];
	ld.param.u32 	%r39, [_Z14calculateBoardPiS_iii_param_4];
	cvta.to.global.u64 	%rd1, %rd5;
	cvta.to.global.u64 	%rd2, %rd4;
	mov.u32 	%r41, %ctaid.x;
	mov.u32 	%r42, %ntid.x;
	mov.u32 	%r43, %tid.x;
	mad.lo.s32 	%r1, %r41, %r42, %r43;
	setp.ge.s32 	%p1, %r1, %r40;
	@%p1 bra 	$L__BB0_39;
	mul.lo.s32 	%r2, %r1, 3;
	mul.wide.s32 	%rd6, %r2, 4;
	add.s64 	%rd3, %rd2, %rd6;
	ld.global.u32 	%r3, [%rd3];
	ld.global.u32 	%r4, [%rd3+4];
	setp.eq.s32 	%p2, %r3, 0;
	selp.b32 	%r44, %r38, %r3, %p2;
	mul.lo.s32 	%r5, %r4, %r38;
	add.s32 	%r45, %r44, %r5;
	mad.lo.s32 	%r46, %r45, 3, -1;
	mul.wide.s32 	%rd7, %r46, 4;
	add.s64 	%rd8, %rd2, %rd7;
	ld.global.u32 	%r6, [%rd8];
	add.s32 	%r7, %r38, -1;
	setp.ne.s32 	%p3, %r3, %r7;
	@%p3 bra 	$L__BB0_3;
	mul.lo.s32 	%r93, %r5, 3;
	bra.uni 	$L__BB0_4;
$L__BB0_3:
	add.s32 	%r47, %r5, %r3;
	mad.lo.s32 	%r93, %r47, 3, 3;
$L__BB0_4:
	mul.wide.s32 	%rd9, %r93, 4;
	add.s64 	%rd10, %rd2, %rd9;
	ld.global.u32 	%r48, [%rd10+8];
	setp.eq.s32 	%p4, %r48, 1;
	selp.u32 	%r49, 1, 0, %p4;
	setp.eq.s32 	%p5, %r6, 1;
	selp.u32 	%r50, 1, 0, %p5;
	add.s32 	%r51, %r49, %r50;
	setp.eq.s32 	%p6, %r4, 0;
	selp.b32 	%r52, %r39, %r4, %p6;
	add.s32 	%r53, %r52, -1;
	mad.lo.s32 	%r54, %r53, %r38, %r3;
	mul.lo.s32 	%r55, %r54, 3;
	mul.wide.s32 	%rd11, %r55, 4;
	add.s64 	%rd12, %rd2, %rd11;
	ld.global.u32 	%r56, [%rd12+8];
	setp.eq.s32 	%p7, %r56, 1;
	selp.u32 	%r57, 1, 0, %p7;
	add.s32 	%r58, %r51, %r57;
	add.s32 	%r11, %r39, -1;
	setp.eq.s32 	%p8, %r4, %r11;
	add.s32 	%r12, %r5, %r38;
	selp.b32 	%r59, 0, %r12, %p8;
	add.s32 	%r60, %r3, %r59;
	mul.lo.s32 	%r61, %r60, 3;
	mul.wide.s32 	%rd13, %r61, 4;
	add.s64 	%rd14, %rd2, %rd13;
	ld.global.u32 	%r62, [%rd14+8];
	setp.eq.s32 	%p9, %r62, 1;
	selp.u32 	%r63, 1, 0, %p9;
	add.s32 	%r13, %r58, %r63;
	or.b32  	%r64, %r3, %r4;
	setp.eq.s32 	%p10, %r64, 0;
	mov.u32 	%r94, %r7;
	mov.u32 	%r95, %r11;
	@%p10 bra 	$L__BB0_10;
	setp.ne.s32 	%p11, %r4, 0;
	@%p11 bra 	$L__BB0_7;
	add.s32 	%r94, %r3, -1;
	mov.u32 	%r95, %r11;
	bra.uni 	$L__BB0_10;
$L__BB0_7:
	setp.ne.s32 	%p12, %r3, 0;
	@%p12 bra 	$L__BB0_9;
	add.s32 	%r95, %r4, -1;
	mov.u32 	%r94, %r7;
	bra.uni 	$L__BB0_10;
$L__BB0_9:
	add.s32 	%r94, %r3, -1;
	add.s32 	%r95, %r4, -1;
$L__BB0_10:
	setp.ne.s32 	%p13, %r4, 0;
	setp.ne.s32 	%p14, %r3, %r7;
	mad.lo.s32 	%r65, %r95, %r38, %r94;
	mul.lo.s32 	%r66, %r65, 3;
	mul.wide.s32 	%rd15, %r66, 4;
	add.s64 	%rd16, %rd2, %rd15;
	ld.global.u32 	%r67, [%rd16+8];
	setp.eq.s32 	%p15, %r67, 1;
	selp.u32 	%r68, 1, 0, %p15;
	add.s32 	%r20, %r13, %r68;
	or.pred  	%p16, %p14, %p13;
	@%p16 bra 	$L__BB0_12;
	mul.lo.s32 	%r75, %r38, %r11;
	mul.lo.s32 	%r96, %r75, 3;
	bra.uni 	$L__BB0_17;
$L__BB0_12:
	setp.ne.s32 	%p17, %r4, 0;
	@%p17 bra 	$L__BB0_14;
	mad.lo.s32 	%r74, %r11, %r38, %r3;
	mad.lo.s32 	%r96, %r74, 3, 3;
	bra.uni 	$L__BB0_17;
$L__BB0_14:
	setp.ne.s32 	%p18, %r3, %r7;
	@%p18 bra 	$L__BB0_16;
	add.s32 	%r72, %r4, -1;
	mul.lo.s32 	%r73, %r38, %r72;
	mul.lo.s32 	%r96, %r73, 3;
	bra.uni 	$L__BB0_17;
$L__BB0_16:
	shl.b32 	%r69, %r38, 1;
	sub.s32 	%r70, %r12, %r69;
	add.s32 	%r71, %r70, %r3;
	mad.lo.s32 	%r96, %r71, 3, 3;
$L__BB0_17:
	setp.ne.s32 	%p19, %r4, %r11;
	setp.ne.s32 	%p20, %r3, 0;
	mul.wide.s32 	%rd17, %r96, 4;
	add.s64 	%rd18, %rd2, %rd17;
	ld.global.u32 	%r76, [%rd18+8];
	setp.eq.s32 	%p21, %r76, 1;
	selp.u32 	%r77, 1, 0, %p21;
	add.s32 	%r26, %r20, %r77;
	or.pred  	%p22, %p20, %p19;
	@%p22 bra 	$L__BB0_19;
	mul.lo.s32 	%r97, %r7, 3;
	bra.uni 	$L__BB0_24;
$L__BB0_19:
	setp.ne.s32 	%p23, %r4, %r11;
	@%p23 bra 	$L__BB0_21;
	mad.lo.s32 	%r97, %r3, 3, -3;
	bra.uni 	$L__BB0_24;
$L__BB0_21:
	setp.ne.s32 	%p24, %r3, 0;
	@%p24 bra 	$L__BB0_23;
	add.s32 	%r79, %r12, %r7;
	mul.lo.s32 	%r97, %r79, 3;
	bra.uni 	$L__BB0_24;
$L__BB0_23:
	add.s32 	%r78, %r12, %r3;
	mad.lo.s32 	%r97, %r78, 3, -3;
$L__BB0_24:
	setp.eq.s32 	%p25, %r4, %r11;
	setp.eq.s32 	%p26, %r3, %r7;
	mul.wide.s32 	%rd19, %r97, 4;
	add.s64 	%rd20, %rd2, %rd19;
	ld.global.u32 	%r81, [%rd20+8];
	setp.eq.s32 	%p27, %r81, 1;
	selp.u32 	%r82, 1, 0, %p27;
	add.s32 	%r32, %r26, %r82;
	and.pred  	%p28, %p26, %p25;
	mov.b32 	%r98, 0;
	@%p28 bra 	$L__BB0_30;
	setp.ne.s32 	%p29, %r4, %r11;
	@%p29 bra 	$L__BB0_27;
	mad.lo.s32 	%r98, %r3, 3, 3;
	bra.uni 	$L__BB0_30;
$L__BB0_27:
	setp.ne.s32 	%p30, %r3, %r7;
	@%p30 bra 	$L__BB0_29;
	mul.lo.s32 	%r98, %r12, 3;
	bra.uni 	$L__BB0_30;
$L__BB0_29:
	add.s32 	%r83, %r12, %r3;
	mad.lo.s32 	%r98, %r83, 3, 3;
$L__BB0_30:
	mul.wide.s32 	%rd21, %r98, 4;
	add.s64 	%rd22, %rd2, %rd21;
	ld.global.u32 	%r84, [%rd22+8];
	setp.eq.s32 	%p31, %r84, 1;
	selp.u32 	%r85, 1, 0, %p31;
	add.s32 	%r37, %r32, %r85;
	ld.global.u32 	%r86, [%rd3+8];
	setp.ne.s32 	%p32, %r86, 1;
	@%p32 bra 	$L__BB0_36;
	setp.gt.u32 	%p34, %r37, 1;
	@%p34 bra 	$L__BB0_33;
	add.s64 	%rd32, %rd1, %rd6;
	mov.b32 	%r92, 0;
	st.global.u32 	[%rd32+8], %r92;
	bra.uni 	$L__BB0_39;
$L__BB0_33:
	and.b32  	%r89, %r37, 254;
	setp.ne.s32 	%p35, %r89, 2;
	@%p35 bra 	$L__BB0_35;
	add.s64 	%rd30, %rd1, %rd6;
	mov.b32 	%r91, 1;
	st.global.u32 	[%rd30+8], %r91;
	bra.uni 	$L__BB0_39;
$L__BB0_35:
	add.s64 	%rd28, %rd1, %rd6;
	mov.b32 	%r90, 0;
	st.global.u32 	[%rd28+8], %r90;
	bra.uni 	$L__BB0_39;
$L__BB0_36:
	setp.ne.s32 	%p33, %r37, 3;
	@%p33 bra 	$L__BB0_38;
	add.s64 	%rd26, %rd1, %rd6;
	mov.b32 	%r88, 1;
	st.global.u32 	[%rd26+8], %r88;
	bra.uni 	$L__BB0_39;
$L__BB0_38:
	add.s64 	%rd24, %rd1, %rd6;
	mov.b32 	%r87, 0;
	st.global.u32 	[%rd24+8], %r87;
$L__BB0_39:
	ret;

}


// ===== COMPILED SASS (sm_100) =====

	.target	sm_100

	.elftype	@"ET_EXEC"


//--------------------- .note.nv.tkinfo           --------------------------
	.section	.note.nv.tkinfo,"",@"SHT_NOTE"
	.sectionflags	@"SHF_NOTE_NV_TKINFO"
	.tkinfo
        /*0018*/ 	.word	0x00000002
        /*0030*/ 	.string	""
        /*0030*/ 	.string	"ptxas"
        /*0030*/ 	.string	"Cuda compilation tools, release 13.0, V13.0.88"
        /*0030*/ 	.string	"Build cuda_13.0.r13.0/compiler.36424714_0"
        /*0030*/ 	.string	"-arch sm_100 -m 64 "



//--------------------- .note.nv.cuinfo           --------------------------
	.section	.note.nv.cuinfo,"",@"SHT_NOTE"
	.sectionflags	@"SHF_NOTE_NV_CUINFO"
        /*0018*/ 	.short	0x0002
        /*001a*/ 	.short	0x0064
        /*001c*/ 	.short	0x0082
	.zero		2


//--------------------- .nv.info                  --------------------------
	.section	.nv.info,"",@"SHT_CUDA_INFO"
	.align	4


	//----- nvinfo : EIATTR_REGCOUNT
	.align		4
        /*0000*/ 	.byte	0x04, 0x2f
        /*0002*/ 	.short	(.L_1 - .L_0)
	.align		4
.L_0:
        /*0004*/ 	.word	index@(_Z14calculateBoardPiS_iii)
        /*0008*/ 	.word	0x0000001c


	//----- nvinfo : EIATTR_FRAME_SIZE
	.align		4
.L_1:
        /*000c*/ 	.byte	0x04, 0x11
        /*000e*/ 	.short	(.L_3 - .L_2)
	.align		4
.L_2:
        /*0010*/ 	.word	index@(_Z14calculateBoardPiS_iii)
        /*0014*/ 	.word	0x00000000


	//----- nvinfo : EIATTR_MIN_STACK_SIZE
	.align		4
.L_3:
        /*0018*/ 	.byte	0x04, 0x12
        /*001a*/ 	.short	(.L_5 - .L_4)
	.align		4
.L_4:
        /*001c*/ 	.word	index@(_Z14calculateBoardPiS_iii)
        /*0020*/ 	.word	0x00000000
.L_5:


//--------------------- .nv.compat                --------------------------
	.section	.nv.compat,"",@"SHT_CUDA_COMPAT_INFO"
	.align	4
        /*0000*/ 	.byte	0x02, 0x09, 0x00, 0x00, 0x02, 0x02, 0x01, 0x00, 0x02, 0x05, 0x05, 0x00, 0x03, 0x07, 0x01, 0x01
        /*0010*/ 	.byte	0x02, 0x03, 0x00, 0x00, 0x02, 0x06, 0x01, 0x00, 0x04, 0x0b, 0x08, 0x00, 0x09, 0x00, 0x00, 0x00
        /*0020*/ 	.byte	0x00, 0x00, 0x00, 0x00


//--------------------- .nv.info._Z14calculateBoardPiS_iii --------------------------
	.section	.nv.info._Z14calculateBoardPiS_iii,"",@"SHT_CUDA_INFO"
	.sectionflags	@""
	.align	4


	//----- nvinfo : EIATTR_CUDA_API_VERSION
	.align		4
        /*0000*/ 	.byte	0x04, 0x37
        /*0002*/ 	.short	(.L_7 - .L_6)
.L_6:
        /*0004*/ 	.word	0x00000082


	//----- nvinfo : EIATTR_KPARAM_INFO
	.align		4
.L_7:
        /*0008*/ 	.byte	0x04, 0x17
        /*000a*/ 	.short	(.L_9 - .L_8)
.L_8:
        /*000c*/ 	.word	0x00000000
        /*0010*/ 	.short	0x0004
        /*0012*/ 	.short	0x0018
        /*0014*/ 	.byte	0x00, 0xf0, 0x11, 0x00


	//----- nvinfo : EIATTR_KPARAM_INFO
	.align		4
.L_9:
        /*0018*/ 	.byte	0x04, 0x17
        /*001a*/ 	.short	(.L_11 - .L_10)
.L_10:
        /*001c*/ 	.word	0x00000000
        /*0020*/ 	.short	0x0003
        /*0022*/ 	.short	0x0014
        /*0024*/ 	.byte	0x00, 0xf0, 0x11, 0x00


	//----- nvinfo : EIATTR_KPARAM_INFO
	.align		4
.L_11:
        /*0028*/ 	.byte	0x04, 0x17
        /*002a*/ 	.short	(.L_13 - .L_12)
.L_12:
        /*002c*/ 	.word	0x00000000
        /*0030*/ 	.short	0x0002
        /*0032*/ 	.short	0x0010
        /*0034*/ 	.byte	0x00, 0xf0, 0x11, 0x00


	//----- nvinfo : EIATTR_KPARAM_INFO
	.align		4
.L_13:
        /*0038*/ 	.byte	0x04, 0x17
        /*003a*/ 	.short	(.L_15 - .L_14)
.L_14:
        /*003c*/ 	.word	0x00000000
        /*0040*/ 	.short	0x0001
        /*0042*/ 	.short	0x0008
        /*0044*/ 	.byte	0x00, 0xf5, 0x21, 0x00


	//----- nvinfo : EIATTR_KPARAM_INFO
	.align		4
.L_15:
        /*0048*/ 	.byte	0x04, 0x17
        /*004a*/ 	.short	(.L_17 - .L_16)
.L_16:
        /*004c*/ 	.word	0x00000000
        /*0050*/ 	.short	0x0000
        /*0052*/ 	.short	0x0000
        /*0054*/ 	.byte	0x00, 0xf5, 0x21, 0x00


	//----- nvinfo : EIATTR_SPARSE_MMA_MASK
	.align		4
.L_17:
        /*0058*/ 	.byte	0x03, 0x50
        /*005a*/ 	.short	0x0000


	//----- nvinfo : EIATTR_MAXREG_COUNT
	.align		4
        /*005c*/ 	.byte	0x03, 0x1b
        /*005e*/ 	.short	0x00ff


	//----- nvinfo : EIATTR_MERCURY_ISA_VERSION
	.align		4
        /*0060*/ 	.byte	0x03, 0x5f
        /*0062*/ 	.short	0x0101


	//----- nvinfo : EIATTR_VRC_CTA_INIT_COUNT
	.align		4
        /*0064*/ 	.byte	0x02, 0x4a
	.zero		1
	.zero		1


	//----- nvinfo : EIATTR_EXIT_INSTR_OFFSETS
	.align		4
        /*0068*/ 	.byte	0x04, 0x1c
        /*006a*/ 	.short	(.L_19 - .L_18)


	//   ....[0]....
.L_18:
        /*006c*/ 	.word	0x00000070


	//   ....[1]....
        /*0070*/ 	.word	0x00000940


	//   ....[2]....
        /*0074*/ 	.word	0x000009b0


	//   ....[3]....
        /*0078*/ 	.word	0x000009f0


	//   ....[4]....
        /*007c*/ 	.word	0x00000a50


	//   ....[5]....
        /*0080*/ 	.word	0x00000a90


	//----- nvinfo : EIATTR_CRS_STACK_SIZE
	.align		4
.L_19:
        /*0084*/ 	.byte	0x04, 0x1e
        /*0086*/ 	.short	(.L_21 - .L_20)
.L_20:
        /*0088*/ 	.word	0x00000000


	//----- nvinfo : EIATTR_CBANK_PARAM_SIZE
	.align		4
.L_21:
        /*008c*/ 	.byte	0x03, 0x19
        /*008e*/ 	.short	0x001c


	//----- nvinfo : EIATTR_PARAM_CBANK
	.align		4
        /*0090*/ 	.byte	0x04, 0x0a
        /*0092*/ 	.short	(.L_23 - .L_22)
	.align		4
.L_22:
        /*0094*/ 	.word	index@(.nv.constant0._Z14calculateBoardPiS_iii)
        /*0098*/ 	.short	0x0380
        /*009a*/ 	.short	0x001c


	//----- nvinfo : EIATTR_SW_WAR
	.align		4
.L_23:
        /*009c*/ 	.byte	0x04, 0x36
        /*009e*/ 	.short	(.L_25 - .L_24)
.L_24:
        /*00a0*/ 	.word	0x00000008
.L_25:


//--------------------- .nv.callgraph             --------------------------
	.section	.nv.callgraph,"",@"SHT_CUDA_CALLGRAPH"
	.align	4
	.sectionentsize	8
	.align		4
        /*0000*/ 	.word	0x00000000
	.align		4
        /*0004*/ 	.word	0xffffffff
	.align		4
        /*0008*/ 	.word	0x00000000
	.align		4
        /*000c*/ 	.word	0xfffffffe
	.align		4
        /*0010*/ 	.word	0x00000000
	.align		4
        /*0014*/ 	.word	0xfffffffd
	.align		4
        /*0018*/ 	.word	0x00000000
	.align		4
        /*001c*/ 	.word	0xfffffffc


//--------------------- .text._Z14calculateBoardPiS_iii --------------------------
	.section	.text._Z14calculateBoardPiS_iii,"ax",@progbits
	.align	128
        .global         _Z14calculateBoardPiS_iii
        .type           _Z14calculateBoardPiS_iii,@function
        .size           _Z14calculateBoardPiS_iii,(.L_x_10 - _Z14calculateBoardPiS_iii)
        .other          _Z14calculateBoardPiS_iii,@"STO_CUDA_ENTRY STV_DEFAULT"
_Z14calculateBoardPiS_iii:
.text._Z14calculateBoardPiS_iii:
[----:B------:R-:W-:Y:S01]  /*0000*/  LDC R1, c[0x0][0x37c] ;  /* 0x0000df00ff017b82 */ /* 0x000fe20000000800 */
[----:B------:R-:W0:Y:S07]  /*0010*/  S2R R0, SR_TID.X ;  /* 0x0000000000007919 */ /* 0x000e2e0000002100 */
[----:B------:R-:W0:Y:S01]  /*0020*/  S2UR UR4, SR_CTAID.X ;  /* 0x00000000000479c3 */ /* 0x000e220000002500 */
[----:B------:R-:W1:Y:S07]  /*0030*/  LDCU UR5, c[0x0][0x390] ;  /* 0x00007200ff0577ac */ /* 0x000e6e0008000800 */
[----:B------:R-:W0:Y:S02]  /*0040*/  LDC R15, c[0x0][0x360] ;  /* 0x0000d800ff0f7b82 */ /* 0x000e240000000800 */
[----:B0-----:R-:W-:-:S05]  /*0050*/  IMAD R15, R15, UR4, R0 ;  /* 0x000000040f0f7c24 */ /* 0x001fca000f8e0200 */
[----:B-1----:R-:W-:-:S13]  /*0060*/  ISETP.GE.AND P0, PT, R15, UR5, PT ;  /* 0x000000050f007c0c */ /* 0x002fda000bf06270 */
[----:B------:R-:W-:Y:S05]  /*0070*/  @P0 EXIT ;  /* 0x000000000000094d */ /* 0x000fea0003800000 */
[----:B------:R-:W0:Y:S01]  /*0080*/  LDC.64 R4, c[0x0][0x380] ;  /* 0x0000e000ff047b82 */ /* 0x000e220000000a00 */
[----:B------:R-:W1:Y:S01]  /*0090*/  LDCU.64 UR6, c[0x0][0x358] ;  /* 0x00006b00ff0677ac */ /* 0x000e620008000a00 */
[----:B------:R-:W-:Y:S01]  /*00a0*/  IMAD R15, R15, 0x3, RZ ;  /* 0x000000030f0f7824 */ /* 0x000fe200078e02ff */
[----:B------:R-:W2:Y:S05]  /*00b0*/  LDCU UR5, c[0x0][0x398] ;  /* 0x00007300ff0577ac */ /* 0x000eaa0008000800 */
[----:B------:R-:W3:Y:S01]  /*00c0*/  LDC R13, c[0x0][0x394] ;  /* 0x0000e500ff0d7b82 */ /* 0x000ee20000000800 */
[----:B0-----:R-:W-:-:S05]  /*00d0*/  IMAD.WIDE R2, R15, 0x4, R4 ;  /* 0x000000040f027825 */ /* 0x001fca00078e0204 */
[----:B-1----:R-:W4:Y:S04]  /*00e0*/  LDG.E R0, desc[UR6][R2.64] ;  /* 0x0000000602007981 */ /* 0x002f28000c1e1900 */
[----:B------:R-:W4:Y:S01]  /*00f0*/  LDG.E R6, desc[UR6][R2.64+0x4] ;  /* 0x0000040602067981 */ /* 0x000f22000c1e1900 */
[----:B---3--:R-:W-:Y:S01]  /*0100*/  IADD3 R17, PT, PT, R13, -0x1, RZ ;  /* 0xffffffff0d117810 */ /* 0x008fe20007ffe0ff */
[----:B------:R-:W-:Y:S01]  /*0110*/  IMAD.MOV.U32 R10, RZ, RZ, 0x1 ;  /* 0x00000001ff0a7424 */ /* 0x000fe200078e00ff */
[----:B--2---:R-:W-:Y:S01]  /*0120*/  UIADD3 UR4, UPT, UPT, UR5, -0x1, URZ ;  /* 0xffffffff05047890 */ /* 0x004fe2000fffe0ff */
[----:B------:R-:W-:Y:S01]  /*0130*/  BSSY.RECONVERGENT B0, `(.L_x_0) ;  /* 0x0000025000007945 */ /* 0x000fe20003800200 */
[C---:B----4-:R-:W-:Y:S02]  /*0140*/  ISETP.NE.AND P0, PT, R0.reuse, R17, PT ;  /* 0x000000110000720c */ /* 0x050fe40003f05270 */
[----:B------:R-:W-:Y:S01]  /*0150*/  ISETP.NE.AND P1, PT, R0, RZ, PT ;  /* 0x000000ff0000720c */ /* 0x000fe20003f25270 */
[----:B------:R-:W-:-:S03]  /*0160*/  IMAD R12, R6, R13, RZ ;  /* 0x0000000d060c7224 */ /* 0x000fc600078e02ff */
[----:B------:R-:W-:Y:S02]  /*0170*/  SEL R7, R0, R13, P1 ;  /* 0x0000000d00077207 */ /* 0x000fe40000800000 */
[----:B------:R-:W-:Y:S02]  /*0180*/  ISETP.NE.AND P3, PT, R6, RZ, PT ;  /* 0x000000ff0600720c */ /* 0x000fe40003f65270 */
[----:B------:R-:W-:Y:S02]  /*0190*/  IADD3 R7, PT, PT, R7, R12, RZ ;  /* 0x0000000c07077210 */ /* 0x000fe40007ffe0ff */
[C---:B------:R-:W-:Y:S01]  /*01a0*/  LOP3.LUT P5, RZ, R0.reuse, R6, RZ, 0xfc, !PT ;  /* 0x0000000600ff7212 */ /* 0x040fe200078afcff */
[----:B------:R-:W-:Y:S01]  /*01b0*/  @P0 IMAD.MOV.U32 R9, RZ, RZ, 0x3 ;  /* 0x00000003ff090424 */ /* 0x000fe200078e00ff */
[----:B------:R-:W-:Y:S01]  /*01c0*/  @P0 IADD3 R8, PT, PT, R0, R12, RZ ;  /* 0x0000000c00080210 */ /* 0x000fe20007ffe0ff */
[----:B------:R-:W-:Y:S01]  /*01d0*/  @!P0 IMAD R11, R12, 0x3, RZ ;  /* 0x000000030c0b8824 */ /* 0x000fe200078e02ff */
[----:B------:R-:W-:Y:S01]  /*01e0*/  ISETP.NE.OR P4, PT, R0, R17, P3 ;  /* 0x000000110000720c */ /* 0x000fe20001f85670 */
[----:B------:R-:W-:Y:S01]  /*01f0*/  IMAD R7, R7, 0x3, -R10 ;  /* 0x0000000307077824 */ /* 0x000fe200078e0a0a */
[----:B------:R-:W-:Y:S01]  /*0200*/  ISETP.NE.AND P6, PT, R6, RZ, PT ;  /* 0x000000ff0600720c */ /* 0x000fe20003fc5270 */
[----:B------:R-:W-:-:S02]  /*0210*/  @P0 IMAD R11, R8, R9, 0x3 ;  /* 0x00000003080b0424 */ /* 0x000fc400078e0209 */
[----:B------:R-:W-:Y:S01]  /*0220*/  IMAD.WIDE R8, R7, 0x4, R4 ;  /* 0x0000000407087825 */ /* 0x000fe200078e0204 */
[----:B------:R-:W-:-:S03]  /*0230*/  SEL R7, R6, UR5, P6 ;  /* 0x0000000506077c07 */ /* 0x000fc6000b000000 */
[----:B------:R-:W-:Y:S01]  /*0240*/  IMAD.WIDE R10, R11, 0x4, R4 ;  /* 0x000000040b0a7825 */ /* 0x000fe200078e0204 */
[C---:B------:R-:W-:Y:S01]  /*0250*/  ISETP.NE.AND P2, PT, R6.reuse, UR4, PT ;  /* 0x0000000406007c0c */ /* 0x040fe2000bf45270 */
[----:B------:R0:W5:Y:S01]  /*0260*/  LDG.E R16, desc[UR6][R8.64] ;  /* 0x0000000608107981 */ /* 0x000162000c1e1900 */
[----:B------:R-:W-:Y:S01]  /*0270*/  ISETP.NE.AND P1, PT, R6, UR4, PT ;  /* 0x0000000406007c0c */ /* 0x000fe2000bf25270 */
[----:B------:R-:W-:Y:S01]  /*0280*/  IMAD.IADD R19, R12, 0x1, R13 ;  /* 0x000000010c137824 */ /* 0x000fe200078e020d */
[----:B------:R-:W-:Y:S01]  /*0290*/  ISETP.NE.OR P6, PT, R0, RZ, P2 ;  /* 0x000000ff0000720c */ /* 0x000fe200017c5670 */
[----:B------:R1:W5:Y:S01]  /*02a0*/  LDG.E R14, desc[UR6][R10.64+0x8] ;  /* 0x000008060a0e7981 */ /* 0x000362000c1e1900 */
[----:B------:R-:W-:Y:S02]  /*02b0*/  VIADD R7, R7, 0xffffffff ;  /* 0xffffffff07077836 */ /* 0x000fe40000000000 */
[----:B0-----:R-:W-:Y:S02]  /*02c0*/  SEL R9, R19, RZ, P1 ;  /* 0x000000ff13097207 */ /* 0x001fe40000800000 */
[----:B------:R-:W-:-:S02]  /*02d0*/  MOV R8, R17 ;  /* 0x0000001100087202 */ /* 0x000fc40000000f00 */
[----:B-1----:R-:W-:Y:S01]  /*02e0*/  MOV R10, UR4 ;  /* 0x00000004000a7c02 */ /* 0x002fe20008000f00 */
[----:B------:R-:W-:Y:S01]  /*02f0*/  @!P4 IMAD R11, R13, UR4, RZ ;  /* 0x000000040d0bcc24 */ /* 0x000fe2000f8e02ff */
[----:B------:R-:W-:Y:S06]  /*0300*/  @!P5 BRA `(.L_x_1) ;  /* 0x00000000001cd947 */ /* 0x000fec0003800000 */
[----:B------:R-:W-:-:S13]  /*0310*/  ISETP.NE.AND P5, PT, R6, RZ, PT ;  /* 0x000000ff0600720c */ /* 0x000fda0003fa5270 */
[----:B------:R-:W-:Y:S01]  /*0320*/  @!P5 VIADD R8, R0, 0xffffffff ;  /* 0xffffffff0008d836 */ /* 0x000fe20000000000 */
[----:B------:R-:W-:Y:S06]  /*0330*/  @!P5 BRA `(.L_x_1) ;  /* 0x000000000010d947 */ /* 0x000fec0003800000 */
[----:B------:R-:W-:Y:S02]  /*0340*/  ISETP.NE.AND P5, PT, R0, RZ, PT ;  /* 0x000000ff0000720c */ /* 0x000fe40003fa5270 */
[----:B------:R-:W-:-:S11]  /*0350*/  IADD3 R10, PT, PT, R6, -0x1, RZ ;  /* 0xffffffff060a7810 */ /* 0x000fd60007ffe0ff */
[----:B------:R-:W-:Y:S01]  /*0360*/  @!P5 IMAD.MOV.U32 R8, RZ, RZ, R17 ;  /* 0x000000ffff08d224 */ /* 0x000fe200078e0011 */
[----:B------:R-:W-:-:S07]  /*0370*/  @P5 IADD3 R8, PT, PT, R0, -0x1, RZ ;  /* 0xffffffff00085810 */ /* 0x000fce0007ffe0ff */
.L_x_1:
[----:B------:R-:W-:Y:S05]  /*0380*/  BSYNC.RECONVERGENT B0 ;  /* 0x0000000000007941 */ /* 0x000fea0003800200 */
.L_x_0:
[----:B------:R-:W-:Y:S01]  /*0390*/  BSSY.RECONVERGENT B0, `(.L_x_2) ;  /* 0x0000012000007945 */ /* 0x000fe20003800200 */
[-C--:B------:R-:W-:Y:S02]  /*03a0*/  IMAD R10, R10, R13.reuse, R8 ;  /* 0x0000000d0a0a7224 */ /* 0x080fe400078e0208 */
[----:B------:R-:W-:Y:S02]  /*03b0*/  IMAD R7, R7, R13, R0 ;  /* 0x0000000d07077224 */ /* 0x000fe400078e0200 */
[----:B------:R-:W-:Y:S02]  /*03c0*/  IMAD.IADD R9, R0, 0x1, R9 ;  /* 0x0000000100097824 */ /* 0x000fe400078e0209 */
[----:B------:R-:W-:Y:S01]  /*03d0*/  @!P4 IMAD R25, R11, 0x3, RZ ;  /* 0x000000030b19c824 */ /* 0x000fe200078e02ff */
[----:B------:R-:W-:Y:S06]  /*03e0*/  @!P4 BRA `(.L_x_3) ;  /* 0x000000000030c947 */ /* 0x000fec0003800000 */
[----:B------:R-:W-:Y:S01]  /*03f0*/  @!P3 MOV R8, 0x3 ;  /* 0x000000030008b802 */ /* 0x000fe20000000f00 */
[----:B------:R-:W-:-:S04]  /*0400*/  @!P3 IMAD R25, R13, UR4, R0 ;  /* 0x000000040d19bc24 */ /* 0x000fc8000f8e0200 */
[----:B------:R-:W-:Y:S01]  /*0410*/  @!P3 IMAD R25, R25, R8, 0x3 ;  /* 0x000000031919b424 */ /* 0x000fe200078e0208 */
[----:B------:R-:W-:Y:S06]  /*0420*/  @!P3 BRA `(.L_x_3) ;  /* 0x000000000020b947 */ /* 0x000fec0003800000 */
[----:B------:R-:W-:Y:S01]  /*0430*/  @!P0 VIADD R8, R6, 0xffffffff ;  /* 0xffffffff06088836 */ /* 0x000fe20000000000 */
[----:B------:R-:W-:-:S03]  /*0440*/  @P0 IADD3 R6, PT, PT, -R13, RZ, RZ ;  /* 0x000000ff0d060210 */ /* 0x000fc60007ffe1ff */
[----:B------:R-:W-:Y:S02]  /*0450*/  @!P0 IMAD R25, R8, R13, RZ ;  /* 0x0000000d08198224 */ /* 0x000fe400078e02ff */
[----:B------:R-:W-:Y:S01]  /*0460*/  @P0 IMAD R11, R6, 0x2, R19 ;  /* 0x00000002060b0824 */ /* 0x000fe200078e0213 */
[----:B------:R-:W-:Y:S01]  /*0470*/  @P0 MOV R6, 0x3 ;  /* 0x0000000300060802 */ /* 0x000fe20000000f00 */
[----:B------:R-:W-:Y:S02]  /*0480*/  @!P0 IMAD R25, R25, 0x3, RZ ;  /* 0x0000000319198824 */ /* 0x000fe400078e02ff */
[----:B------:R-:W-:-:S04]  /*0490*/  @P0 IMAD.IADD R11, R0, 0x1, R11 ;  /* 0x00000001000b0824 */ /* 0x000fc800078e020b */
[----:B------:R-:W-:-:S07]  /*04a0*/  @P0 IMAD R25, R11, R6, 0x3 ;  /* 0x000000030b190424 */ /* 0x000fce00078e0206 */
.L_x_3:
[----:B------:R-:W-:Y:S05]  /*04b0*/  BSYNC.RECONVERGENT B0 ;  /* 0x0000000000007941 */ /* 0x000fea0003800200 */
.L_x_2:
[----:B------:R-:W-:Y:S01]  /*04c0*/  IMAD R7, R7, 0x3, RZ ;  /* 0x0000000307077824 */ /* 0x000fe200078e02ff */
[----:B------:R-:W-:Y:S01]  /*04d0*/  @!P6 MOV R12, 0x3 ;  /* 0x00000003000ce802 */ /* 0x000fe20000000f00 */
[----:B------:R-:W-:Y:S01]  /*04e0*/  IMAD R9, R9, 0x3, RZ ;  /* 0x0000000309097824 */ /* 0x000fe200078e02ff */
[----:B------:R-:W-:Y:S01]  /*04f0*/  BSSY.RECONVERGENT B0, `(.L_x_4) ;  /* 0x0000011000007945 */ /* 0x000fe20003800200 */
[----:B------:R-:W-:Y:S02]  /*0500*/  IMAD R23, R10, 0x3, RZ ;  /* 0x000000030a177824 */ /* 0x000fe400078e02ff */
[----:B------:R-:W-:-:S04]  /*0510*/  IMAD.WIDE R20, R7, 0x4, R4 ;  /* 0x0000000407147825 */ /* 0x000fc800078e0204 */
[----:B------:R-:W-:-:S04]  /*0520*/  IMAD.WIDE R10, R9, 0x4, R4 ;  /* 0x00000004090a7825 */ /* 0x000fc800078e0204 */
[----:B------:R-:W-:-:S04]  /*0530*/  IMAD.WIDE R8, R23, 0x4, R4 ;  /* 0x0000000417087825 */ /* 0x000fc800078e0204 */
[----:B------:R-:W-:-:S04]  /*0540*/  IMAD.WIDE R6, R25, 0x4, R4 ;  /* 0x0000000419067825 */ /* 0x000fc800078e0204 */
[----:B------:R-:W-:Y:S01]  /*0550*/  @!P6 IMAD R13, R13, R12, -0x3 ;  /* 0xfffffffd0d0de424 */ /* 0x000fe200078e020c */
[----:B------:R-:W-:Y:S06]  /*0560*/  @!P6 BRA `(.L_x_5) ;  /* 0x000000000024e947 */ /* 0x000fec0003800000 */
[----:B------:R-:W-:-:S04]  /*0570*/  @!P2 IMAD.MOV.U32 R13, RZ, RZ, 0x3 ;  /* 0x00000003ff0da424 */ /* 0x000fc800078e00ff */
[----:B------:R-:W-:Y:S01]  /*0580*/  @!P2 IMAD R13, R0, R13, -0x3 ;  /* 0xfffffffd000da424 */ /* 0x000fe200078e020d */
[----:B------:R-:W-:Y:S06]  /*0590*/  @!P2 BRA `(.L_x_5) ;  /* 0x000000000018a947 */ /* 0x000fec0003800000 */
[----:B------:R-:W-:-:S13]  /*05a0*/  ISETP.NE.AND P3, PT, R0, RZ, PT ;  /* 0x000000ff0000720c */ /* 0x000fda0003f65270 */
[----:B------:R-:W-:Y:S01]  /*05b0*/  @!P3 IADD3 R13, PT, PT, R17, R19, RZ ;  /* 0x00000013110db210 */ /* 0x000fe20007ffe0ff */
[----:B------:R-:W-:Y:S01]  /*05c0*/  @P3 IMAD.IADD R12, R0, 0x1, R19 ;  /* 0x00000001000c3824 */ /* 0x000fe200078e0213 */
[----:B------:R-:W-:-:S03]  /*05d0*/  @P3 MOV R23, 0x3 ;  /* 0x0000000300173802 */ /* 0x000fc60000000f00 */
[----:B------:R-:W-:Y:S02]  /*05e0*/  @!P3 IMAD R13, R13, 0x3, RZ ;  /* 0x000000030d0db824 */ /* 0x000fe400078e02ff */
[----:B------:R-:W-:-:S07]  /*05f0*/  @P3 IMAD R13, R12, R23, -0x3 ;  /* 0xfffffffd0c0d3424 */ /* 0x000fce00078e0217 */
.L_x_5:
[----:B------:R-:W-:Y:S05]  /*0600*/  BSYNC.RECONVERGENT B0 ;  /* 0x0000000000007941 */ /* 0x000fea0003800200 */
.L_x_4:
[----:B------:R-:W-:Y:S01]  /*0610*/  IMAD.WIDE R12, R13, 0x4, R4 ;  /* 0x000000040d0c7825 */ /* 0x000fe200078e0204 */
[----:B------:R0:W5:Y:S04]  /*0620*/  LDG.E R20, desc[UR6][R20.64+0x8] ;  /* 0x0000080614147981 */ /* 0x000168000c1e1900 */
[----:B------:R0:W5:Y:S04]  /*0630*/  LDG.E R10, desc[UR6][R10.64+0x8] ;  /* 0x000008060a0a7981 */ /* 0x000168000c1e1900 */
[----:B------:R0:W5:Y:S04]  /*0640*/  LDG.E R8, desc[UR6][R8.64+0x8] ;  /* 0x0000080608087981 */ /* 0x000168000c1e1900 */
[----:B------:R0:W5:Y:S04]  /*0650*/  LDG.E R7, desc[UR6][R6.64+0x8] ;  /* 0x0000080606077981 */ /* 0x000168000c1e1900 */
[----:B------:R0:W5:Y:S01]  /*0660*/  LDG.E R12, desc[UR6][R12.64+0x8] ;  /* 0x000008060c0c7981 */ /* 0x000162000c1e1900 */
[----:B------:R-:W-:Y:S01]  /*0670*/  ISETP.EQ.AND P3, PT, R0, R17, PT ;  /* 0x000000110000720c */ /* 0x000fe20003f62270 */
[----:B------:R-:W-:Y:S01]  /*0680*/  BSSY.RECONVERGENT B0, `(.L_x_6) ;  /* 0x000000a000007945 */ /* 0x000fe20003800200 */
[----:B------:R-:W-:-:S11]  /*0690*/  IMAD.MOV.U32 R17, RZ, RZ, RZ ;  /* 0x000000ffff117224 */ /* 0x000fd600078e00ff */
[----:B0-----:R-:W-:Y:S05]  /*06a0*/  @!P1 BRA P3, `(.L_x_7) ;  /* 0x00000000001c9947 */ /* 0x001fea0001800000 */
[----:B------:R-:W-:-:S05]  /*06b0*/  @!P2 MOV R17, 0x3 ;  /* 0x000000030011a802 */ /* 0x000fca0000000f00 */
[----:B------:R-:W-:Y:S01]  /*06c0*/  @!P2 IMAD R17, R0, R17, 0x3 ;  /* 0x000000030011a424 */ /* 0x000fe200078e0211 */
[----:B------:R-:W-:Y:S06]  /*06d0*/  @!P2 BRA `(.L_x_7) ;  /* 0x000000000010a947 */ /* 0x000fec0003800000 */
[----:B------:R-:W-:Y:S01]  /*06e0*/  @P0 IADD3 R0, PT, PT, R0, R19, RZ ;  /* 0x0000001300000210 */ /* 0x000fe20007ffe0ff */
[----:B------:R-:W-:Y:S02]  /*06f0*/  @P0 IMAD.MOV.U32 R9, RZ, RZ, 0x3 ;  /* 0x00000003ff090424 */ /* 0x000fe400078e00ff */
[----:B------:R-:W-:Y:S02]  /*0700*/  @!P0 IMAD R17, R19, 0x3, RZ ;  /* 0x0000000313118824 */ /* 0x000fe400078e02ff */
[----:B------:R-:W-:-:S07]  /*0710*/  @P0 IMAD R17, R0, R9, 0x3 ;  /* 0x0000000300110424 */ /* 0x000fce00078e0209 */
.L_x_7:
[----:B------:R-:W-:Y:S05]  /*0720*/  BSYNC.RECONVERGENT B0 ;  /* 0x0000000000007941 */ /* 0x000fea0003800200 */
.L_x_6:
[----:B------:R-:W-:Y:S01]  /*0730*/  IMAD.WIDE R4, R17, 0x4, R4 ;  /* 0x0000000411047825 */ /* 0x000fe200078e0204 */
[----:B------:R0:W2:Y:S05]  /*0740*/  LDG.E R2, desc[UR6][R2.64+0x8] ;  /* 0x0000080602027981 */ /* 0x0000aa000c1e1900 */
[----:B------:R-:W3:Y:S01]  /*0750*/  LDG.E R4, desc[UR6][R4.64+0x8] ;  /* 0x0000080604047981 */ /* 0x000ee2000c1e1900 */
[----:B-----5:R-:W-:Y:S02]  /*0760*/  ISETP.NE.AND P1, PT, R16, 0x1, PT ;  /* 0x000000011000780c */ /* 0x020fe40003f25270 */
[----:B------:R-:W-:Y:S01]  /*0770*/  ISETP.NE.AND P0, PT, R14, 0x1, PT ;  /* 0x000000010e00780c */ /* 0x000fe20003f05270 */
[----:B------:R-:W-:Y:S01]  /*0780*/  HFMA2 R6, -RZ, RZ, 0, 1.1920928955078125e-07 ;  /* 0x00000002ff067431 */ /* 0x000fe200000001ff */
[----:B------:R-:W-:-:S02]  /*0790*/  ISETP.NE.AND P2, PT, R20, 0x1, PT ;  /* 0x000000011400780c */ /* 0x000fc40003f45270 */
[----:B------:R-:W-:-:S07]  /*07a0*/  SEL R0, RZ, 0x1, P1 ;  /* 0x00000001ff007807 */ /* 0x000fce0000800000 */
[----:B------:R-:W-:Y:S02]  /*07b0*/  @P1 IADD3 R6, PT, PT, RZ, 0x1, RZ ;  /* 0x00000001ff061810 */ /* 0x000fe40007ffe0ff */
[----:B------:R-:W-:Y:S01]  /*07c0*/  @P0 IMAD.MOV R6, RZ, RZ, R0 ;  /* 0x000000ffff060224 */ /* 0x000fe200078e0200 */
[----:B------:R-:W-:Y:S02]  /*07d0*/  ISETP.NE.AND P0, PT, R10, 0x1, PT ;  /* 0x000000010a00780c */ /* 0x000fe40003f05270 */
[----:B------:R-:W-:Y:S02]  /*07e0*/  ISETP.NE.AND P1, PT, R8, 0x1, PT ;  /* 0x000000010800780c */ /* 0x000fe40003f25270 */
[C---:B------:R-:W-:Y:S02]  /*07f0*/  IADD3 R0, PT, PT, R6.reuse, 0x1, RZ ;  /* 0x0000000106007810 */ /* 0x040fe40007ffe0ff */
[----:B------:R-:W-:-:S05]  /*0800*/  @P2 IADD3 R0, PT, PT, R6, RZ, RZ ;  /* 0x000000ff06002210 */ /* 0x000fca0007ffe0ff */
[C---:B0-----:R-:W-:Y:S02]  /*0810*/  VIADD R3, R0.reuse, 0x1 ;  /* 0x0000000100037836 */ /* 0x041fe40000000000 */
[----:B------:R-:W-:Y:S02]  /*0820*/  @P0 IADD3 R3, PT, PT, R0, RZ, RZ ;  /* 0x000000ff00030210 */ /* 0x000fe40007ffe0ff */
[----:B------:R-:W-:Y:S02]  /*0830*/  ISETP.NE.AND P0, PT, R7, 0x1, PT ;  /* 0x000000010700780c */ /* 0x000fe40003f05270 */
[----:B------:R-:W-:Y:S01]  /*0840*/  IADD3 R0, PT, PT, R3, 0x1, RZ ;  /* 0x0000000103007810 */ /* 0x000fe20007ffe0ff */
[----:B------:R-:W-:Y:S01]  /*0850*/  @P1 IMAD.MOV R0, RZ, RZ, R3 ;  /* 0x000000ffff001224 */ /* 0x000fe200078e0203 */
[----:B------:R-:W-:-:S04]  /*0860*/  ISETP.NE.AND P1, PT, R12, 0x1, PT ;  /* 0x000000010c00780c */ /* 0x000fc80003f25270 */
[----:B------:R-:W-:-:S05]  /*0870*/  IADD3 R3, PT, PT, R0, 0x1, RZ ;  /* 0x0000000100037810 */ /* 0x000fca0007ffe0ff */
[----:B------:R-:W-:Y:S02]  /*0880*/  @P0 IADD3 R3, PT, PT, R0, RZ, RZ ;  /* 0x000000ff00030210 */ /* 0x000fe40007ffe0ff */
[----:B---3--:R-:W-:-:S03]  /*0890*/  ISETP.NE.AND P0, PT, R4, 0x1, PT ;  /* 0x000000010400780c */ /* 0x008fc60003f05270 */
[C---:B------:R-:W-:Y:S01]  /*08a0*/  VIADD R4, R3.reuse, 0x1 ;  /* 0x0000000103047836 */ /* 0x040fe20000000000 */
[----:B------:R-:W-:Y:S02]  /*08b0*/  @P1 IADD3 R4, PT, PT, R3, RZ, RZ ;  /* 0x000000ff03041210 */ /* 0x000fe40007ffe0ff */
[----:B--2---:R-:W-:Y:S02]  /*08c0*/  ISETP.NE.AND P1, PT, R2, 0x1, PT ;  /* 0x000000010200780c */ /* 0x004fe40003f25270 */
[----:B------:R-:W-:-:S05]  /*08d0*/  IADD3 R0, PT, PT, R4, 0x1, RZ ;  /* 0x0000000104007810 */ /* 0x000fca0007ffe0ff */
[----:B------:R-:W-:-:S06]  /*08e0*/  @P0 IMAD.MOV R0, RZ, RZ, R4 ;  /* 0x000000ffff000224 */ /* 0x000fcc00078e0204 */
[----:B------:R-:W-:Y:S05]  /*08f0*/  @P1 BRA `(.L_x_8) ;  /* 0x0000000000401947 */ /* 0x000fea0003800000 */
[----:B------:R-:W-:-:S13]  /*0900*/  ISETP.GT.U32.AND P0, PT, R0, 0x1, PT ;  /* 0x000000010000780c */ /* 0x000fda0003f04070 */
[----:B------:R-:W0:Y:S02]  /*0910*/  @!P0 LDC.64 R2, c[0x0][0x388] ;  /* 0x0000e200ff028b82 */ /* 0x000e240000000a00 */
[----:B0-----:R-:W-:-:S05]  /*0920*/  @!P0 IMAD.WIDE R2, R15, 0x4, R2 ;  /* 0x000000040f028825 */ /* 0x001fca00078e0202 */
[----:B------:R0:W-:Y:S01]  /*0930*/  @!P0 STG.E desc[UR6][R2.64+0x8], RZ ;  /* 0x000008ff02008986 */ /* 0x0001e2000c101906 */
[----:B------:R-:W-:Y:S05]  /*0940*/  @!P0 EXIT ;  /* 0x000000000000894d */ /* 0x000fea0003800000 */
[----:B------:R-:W-:-:S04]  /*0950*/  LOP3.LUT R0, R0, 0xfe, RZ, 0xc0, !PT ;  /* 0x000000fe00007812 */ /* 0x000fc800078ec0ff */
[----:B------:R-:W-:-:S13]  /*0960*/  ISETP.NE.AND P0, PT, R0, 0x2, PT ;  /* 0x000000020000780c */ /* 0x000fda0003f05270 */
[----:B0-----:R-:W0:Y:S01]  /*0970*/  @!P0 LDC.64 R2, c[0x0][0x388] ;  /* 0x0000e200ff028b82 */ /* 0x001e220000000a00 */
[----:B------:R-:W-:Y:S01]  /*0980*/  @!P0 MOV R5, 0x1 ;  /* 0x0000000100058802 */ /* 0x000fe20000000f00 */
[----:B0-----:R-:W-:-:S05]  /*0990*/  @!P0 IMAD.WIDE R2, R15, 0x4, R2 ;  /* 0x000000040f028825 */ /* 0x001fca00078e0202 */
[----:B------:R0:W-:Y:S01]  /*09a0*/  @!P0 STG.E desc[UR6][R2.64+0x8], R5 ;  /* 0x0000080502008986 */ /* 0x0001e2000c101906 */
[----:B------:R-:W-:Y:S05]  /*09b0*/  @!P0 EXIT ;  /* 0x000000000000894d */ /* 0x000fea0003800000 */
[----:B0-----:R-:W0:Y:S02]  /*09c0*/  LDC.64 R2, c[0x0][0x388] ;  /* 0x0000e200ff027b82 */ /* 0x001e240000000a00 */
[----:B0-----:R-:W-:-:S05]  /*09d0*/  IMAD.WIDE R2, R15, 0x4, R2 ;  /* 0x000000040f027825 */ /* 0x001fca00078e0202 */
[----:B------:R-:W-:Y:S01]  /*09e0*/  STG.E desc[UR6][R2.64+0x8], RZ ;  /* 0x000008ff02007986 */ /* 0x000fe2000c101906 */
[----:B------:R-:W-:Y:S05]  /*09f0*/  EXIT ;  /* 0x000000000000794d */ /* 0x000fea0003800000 */
.L_x_8:
[----:B------:R-:W-:-:S13]  /*0a00*/  ISETP.NE.AND P0, PT, R0, 0x3, PT ;  /* 0x000000030000780c */ /* 0x000fda0003f05270 */
[----:B------:R-:W0:Y:S01]  /*0a10*/  @!P0 LDC.64 R2, c[0x0][0x388] ;  /* 0x0000e200ff028b82 */ /* 0x000e220000000a00 */
        /* <DEDUP_REMOVED lines=8> */
.L_x_9:
[----:B------:R-:W-:-:S00]  /*0aa0*/  BRA `(.L_x_9) ;  /* 0xfffffffc00fc7947 */ /* 0x000fc0000383ffff */
[----:B------:R-:W-:-:S00]  /*0ab0*/  NOP ;  /* 0x0000000000007918 */ /* 0x000fc00000000000 */
        /* <DEDUP_REMOVED lines=12> */
.L_x_10:


//--------------------- .nv.shared.reserved.0     --------------------------
	.section	.nv.shared.reserved.0,"aw",@nobits
	.weak		__nv_reservedSMEM_offset_0_alias
	.size		__nv_reservedSMEM_offset_0_alias, 0, 64
	.other		__nv_reservedSMEM_offset_0_alias,@"STO_CUDA_RESERVED_SHARED STV_DEFAULT"
__nv_reservedSMEM_offset_0_alias:
	.zero		0
	.zero		64


//--------------------- .nv.constant0._Z14calculateBoardPiS_iii --------------------------
	.section	.nv.constant0._Z14calculateBoardPiS_iii,"a",@progbits
	.sectionflags	@""
	.align	4
.nv.constant0._Z14calculateBoardPiS_iii:
	.zero		924


//--------------------- SYMBOLS --------------------------

	.type		.nv.reservedSmem.offset0,@object
	.size		.nv.reservedSmem.offset0,0x4
